	.headerflags	@"EF_CUDA_TEXMODE_UNIFIED EF_CUDA_64BIT_ADDRESS EF_CUDA_ACCELERATORS EF_CUDA_SM90 EF_CUDA_VIRTUAL_SM(EF_CUDA_SM90)"
	.elftype	@"ET_EXEC"


//--------------------- .nv.info                  --------------------------
	.section	.nv.info,"",@"SHT_CUDA_INFO"
	.align	4


	//----- nvinfo : EIATTR_REGCOUNT
	.align		4
        /*0000*/ 	.byte	0x04, 0x2f
        /*0002*/ 	.short	(.L_3 - .L_2)
	.align		4
.L_2:
        /*0004*/ 	.word	index@(triton_poi_fused__native_batch_norm_legit_no_training_convolution_relu_37)
        /*0008*/ 	.word	0x00000020


	//----- nvinfo : EIATTR_MIN_STACK_SIZE
	.align		4
.L_3:
        /*000c*/ 	.byte	0x04, 0x12
        /*000e*/ 	.short	(.L_5 - .L_4)
	.align		4
.L_4:
        /*0010*/ 	.word	index@(triton_poi_fused__native_batch_norm_legit_no_training_convolution_relu_37)
        /*0014*/ 	.word	0x00000000


	//----- nvinfo : EIATTR_FRAME_SIZE
	.align		4
.L_5:
        /*0018*/ 	.byte	0x04, 0x11
        /*001a*/ 	.short	(.L_7 - .L_6)
	.align		4
.L_6:
        /*001c*/ 	.word	index@(triton_poi_fused__native_batch_norm_legit_no_training_convolution_relu_37)
        /*0020*/ 	.word	0x00000000


	//----- nvinfo : EIATTR_MIN_STACK_SIZE
	.align		4
.L_7:
        /*0024*/ 	.byte	0x04, 0x12
        /*0026*/ 	.short	(.L_9 - .L_8)
	.align		4
.L_8:
        /*0028*/ 	.word	index@(triton_poi_fused__native_batch_norm_legit_no_training_convolution_relu_37)
        /*002c*/ 	.word	0x00000000
.L_9:


//--------------------- .nv.info.triton_poi_fused__native_batch_norm_legit_no_training_convolution_relu_37 --------------------------
	.section	.nv.info.triton_poi_fused__native_batch_norm_legit_no_training_convolution_relu_37,"",@"SHT_CUDA_INFO"
	.sectionflags	@""
	.align	4


	//----- nvinfo : EIATTR_CUDA_API_VERSION
	.align		4
        /*0000*/ 	.byte	0x04, 0x37
        /*0002*/ 	.short	(.L_11 - .L_10)
.L_10:
        /*0004*/ 	.word	0x0000007c


	//----- nvinfo : EIATTR_KPARAM_INFO
	.align		4
.L_11:
        /*0008*/ 	.byte	0x04, 0x17
        /*000a*/ 	.short	(.L_13 - .L_12)
.L_12:
        /*000c*/ 	.word	0x00000000
        /*0010*/ 	.short	0x0007
        /*0012*/ 	.short	0x0038
        /*0014*/ 	.byte	0x00, 0xf0, 0x11, 0x00


	//----- nvinfo : EIATTR_KPARAM_INFO
	.align		4
.L_13:
        /*0018*/ 	.byte	0x04, 0x17
        /*001a*/ 	.short	(.L_15 - .L_14)
.L_14:
        /*001c*/ 	.word	0x00000000
        /*0020*/ 	.short	0x0006
        /*0022*/ 	.short	0x0030
        /*0024*/ 	.byte	0x00, 0xf4, 0x21, 0x00


	//----- nvinfo : EIATTR_KPARAM_INFO
	.align		4
.L_15:
        /*0028*/ 	.byte	0x04, 0x17
        /*002a*/ 	.short	(.L_17 - .L_16)
.L_16:
        /*002c*/ 	.word	0x00000000
        /*0030*/ 	.short	0x0005
        /*0032*/ 	.short	0x0028
        /*0034*/ 	.byte	0x00, 0xf4, 0x21, 0x00


	//----- nvinfo : EIATTR_KPARAM_INFO
	.align		4
.L_17:
        /*0038*/ 	.byte	0x04, 0x17
        /*003a*/ 	.short	(.L_19 - .L_18)
.L_18:
        /*003c*/ 	.word	0x00000000
        /*0040*/ 	.short	0x0004
        /*0042*/ 	.short	0x0020
        /*0044*/ 	.byte	0x00, 0xf4, 0x21, 0x00


	//----- nvinfo : EIATTR_KPARAM_INFO
	.align		4
.L_19:
        /*0048*/ 	.byte	0x04, 0x17
        /*004a*/ 	.short	(.L_21 - .L_20)
.L_20:
        /*004c*/ 	.word	0x00000000
        /*0050*/ 	.short	0x0003
        /*0052*/ 	.short	0x0018
        /*0054*/ 	.byte	0x00, 0xf4, 0x21, 0x00


	//----- nvinfo : EIATTR_KPARAM_INFO
	.align		4
.L_21:
        /*0058*/ 	.byte	0x04, 0x17
        /*005a*/ 	.short	(.L_23 - .L_22)
.L_22:
        /*005c*/ 	.word	0x00000000
        /*0060*/ 	.short	0x0002
        /*0062*/ 	.short	0x0010
        /*0064*/ 	.byte	0x00, 0xf4, 0x21, 0x00


	//----- nvinfo : EIATTR_KPARAM_INFO
	.align		4
.L_23:
        /*0068*/ 	.byte	0x04, 0x17
        /*006a*/ 	.short	(.L_25 - .L_24)
.L_24:
        /*006c*/ 	.word	0x00000000
        /*0070*/ 	.short	0x0001
        /*0072*/ 	.short	0x0008
        /*0074*/ 	.byte	0x00, 0xf4, 0x21, 0x00


	//----- nvinfo : EIATTR_KPARAM_INFO
	.align		4
.L_25:
        /*0078*/ 	.byte	0x04, 0x17
        /*007a*/ 	.short	(.L_27 - .L_26)
.L_26:
        /*007c*/ 	.word	0x00000000
        /*0080*/ 	.short	0x0000
        /*0082*/ 	.short	0x0000
        /*0084*/ 	.byte	0x00, 0xf4, 0x21, 0x00


	//----- nvinfo : EIATTR_SPARSE_MMA_MASK
	.align		4
.L_27:
        /*0088*/ 	.byte	0x03, 0x50
        /*008a*/ 	.short	0x0000


	//----- nvinfo : EIATTR_MAXREG_COUNT
	.align		4
        /*008c*/ 	.byte	0x03, 0x1b
        /*008e*/ 	.short	0x00ff


	//----- nvinfo : EIATTR_EXIT_INSTR_OFFSETS
	.align		4
        /*0090*/ 	.byte	0x04, 0x1c
        /*0092*/ 	.short	(.L_29 - .L_28)


	//   ....[0]....
.L_28:
        /*0094*/ 	.word	0x000007e0


	//----- nvinfo : EIATTR_REQNTID
	.align		4
.L_29:
        /*0098*/ 	.byte	0x04, 0x10
        /*009a*/ 	.short	(.L_31 - .L_30)
.L_30:
        /*009c*/ 	.word	0x00000080
        /*00a0*/ 	.word	0x00000001
        /*00a4*/ 	.word	0x00000001


	//----- nvinfo : EIATTR_CBANK_PARAM_SIZE
	.align		4
.L_31:
        /*00a8*/ 	.byte	0x03, 0x19
        /*00aa*/ 	.short	0x003c


	//----- nvinfo : EIATTR_PARAM_CBANK
	.align		4
        /*00ac*/ 	.byte	0x04, 0x0a
        /*00ae*/ 	.short	(.L_33 - .L_32)
	.align		4
.L_32:
        /*00b0*/ 	.word	index@(.nv.constant0.triton_poi_fused__native_batch_norm_legit_no_training_convolution_relu_37)
        /*00b4*/ 	.short	0x0210
        /*00b6*/ 	.short	0x003c


	//----- nvinfo : EIATTR_SW_WAR
	.align		4
.L_33:
        /*00b8*/ 	.byte	0x04, 0x36
        /*00ba*/ 	.short	(.L_35 - .L_34)
.L_34:
        /*00bc*/ 	.word	0x00000008
.L_35:


//--------------------- .nv.callgraph             --------------------------
	.section	.nv.callgraph,"",@"SHT_CUDA_CALLGRAPH"
	.align	4
	.sectionentsize	8
	.align		4
        /*0000*/ 	.word	0x00000000
	.align		4
        /*0004*/ 	.word	0xffffffff
	.align		4
        /*0008*/ 	.word	0x00000000
	.align		4
        /*000c*/ 	.word	0xfffffffe
	.align		4
        /*0010*/ 	.word	0x00000000
	.align		4
        /*0014*/ 	.word	0xfffffffd
	.align		4
        /*0018*/ 	.word	0x00000000
	.align		4
        /*001c*/ 	.word	0xfffffffc


//--------------------- .nv.constant4             --------------------------
	.section	.nv.constant4,"a",@progbits
	.align	8
	.align		8
.nv.constant4:
        /*0000*/ 	.dword	_$_str
	.align		8
        /*0008*/ 	.dword	_$_str_$_2


//--------------------- .text.triton_poi_fused__native_batch_norm_legit_no_training_convolution_relu_37 --------------------------
	.section	.text.triton_poi_fused__native_batch_norm_legit_no_training_convolution_relu_37,"ax",@progbits
	.align	128
        .global         triton_poi_fused__native_batch_norm_legit_no_training_convolution_relu_37
        .type           triton_poi_fused__native_batch_norm_legit_no_training_convolution_relu_37,@function
        .size           triton_poi_fused__native_batch_norm_legit_no_training_convolution_relu_37,(.L_x_1 - triton_poi_fused__native_batch_norm_legit_no_training_convolution_relu_37)
        .other          triton_poi_fused__native_batch_norm_legit_no_training_convolution_relu_37,@"STO_CUDA_ENTRY STV_DEFAULT"
triton_poi_fused__native_batch_norm_legit_no_training_convolution_relu_37:
.text.triton_poi_fused__native_batch_norm_legit_no_training_convolution_relu_37:
[----:B------:R-:W-:Y:S01]  /*0000*/  LDC R1, c[0x0][0x28] ;  /* 0x00000a00ff017b82 */ /* 0x000fe20000000800 */
[----:B------:R-:W1:Y:S07]  /*0010*/  S2R R0, SR_TID.X ;  /* 0x0000000000007919 */ /* 0x000e6e0000002100 */
[----:B------:R-:W2:Y:S01]  /*0020*/  LDC.64 R4, c[0x0][0x228] ;  /* 0x00008a00ff047b82 */ /* 0x000ea20000000a00 */
[----:B------:R-:W-:Y:S01]  /*0030*/  ULDC.64 UR4, c[0x0][0x208] ;  /* 0x0000820000047ab9 */ /* 0x000fe20000000a00 */
[----:B------:R-:W3:Y:S06]  /*0040*/  S2R R3, SR_CTAID.X ;  /* 0x0000000000037919 */ /* 0x000eec0000002500 */
[----:B------:R-:W4:Y:S08]  /*0050*/  LDC.64 R28, c[0x0][0x218] ;  /* 0x00008600ff1c7b82 */ /* 0x000f300000000a00 */
[----:B------:R-:W5:Y:S08]  /*0060*/  LDC.64 R26, c[0x0][0x220] ;  /* 0x00008800ff1a7b82 */ /* 0x000f700000000a00 */
[----:B------:R-:W4:Y:S01]  /*0070*/  LDC.64 R22, c[0x0][0x230] ;  /* 0x00008c00ff167b82 */ /* 0x000f220000000a00 */
[----:B-1----:R-:W-:-:S04]  /*0080*/  SHF.L.U32 R0, R0, 0x2, RZ ;  /* 0x0000000200007819 */ /* 0x002fc800000006ff */
[----:B------:R-:W-:-:S04]  /*0090*/  LOP3.LUT R0, R0, 0x1fc, RZ, 0xc0, !PT ;  /* 0x000001fc00007812 */ /* 0x000fc800078ec0ff */
[----:B---3--:R-:W-:-:S04]  /*00a0*/  LEA R0, R3, R0, 0xa ;  /* 0x0000000003007211 */ /* 0x008fc800078e50ff */
[----:B------:R-:W-:Y:S01]  /*00b0*/  IADD3 R2, R0, 0x200, RZ ;  /* 0x0000020000027810 */ /* 0x000fe20007ffe0ff */
[----:B------:R-:W-:-:S04]  /*00c0*/  IMAD.HI R3, R0, 0x78787879, RZ ;  /* 0x7878787900037827 */ /* 0x000fc800078e02ff */
[----:B------:R-:W-:Y:S01]  /*00d0*/  IMAD.HI R2, R2, 0x78787879, RZ ;  /* 0x7878787902027827 */ /* 0x000fe200078e02ff */
[----:B------:R-:W-:-:S04]  /*00e0*/  SHF.R.U32.HI R6, RZ, 0x1f, R3 ;  /* 0x0000001fff067819 */ /* 0x000fc80000011603 */
[----:B------:R-:W-:Y:S02]  /*00f0*/  LEA.HI.SX32 R6, R3, R6, 0x15 ;  /* 0x0000000603067211 */ /* 0x000fe400078faaff */
[----:B------:R-:W-:-:S03]  /*0100*/  SHF.R.U32.HI R3, RZ, 0x1f, R2 ;  /* 0x0000001fff037819 */ /* 0x000fc60000011602 */
[----:B------:R-:W-:Y:S01]  /*0110*/  IMAD.HI R7, R6, 0x66666667, RZ ;  /* 0x6666666706077827 */ /* 0x000fe200078e02ff */
[----:B------:R-:W-:-:S04]  /*0120*/  LEA.HI.SX32 R3, R2, R3, 0x15 ;  /* 0x0000000302037211 */ /* 0x000fc800078faaff */
[----:B------:R-:W-:Y:S01]  /*0130*/  SHF.R.U32.HI R2, RZ, 0x1f, R7 ;  /* 0x0000001fff027819 */ /* 0x000fe20000011607 */
[----:B------:R-:W-:-:S03]  /*0140*/  IMAD.HI R8, R3, 0x66666667, RZ ;  /* 0x6666666703087827 */ /* 0x000fc600078e02ff */
[----:B------:R-:W-:Y:S02]  /*0150*/  LEA.HI.SX32 R9, R7, R2, 0x1a ;  /* 0x0000000207097211 */ /* 0x000fe400078fd2ff */
[----:B------:R-:W-:-:S03]  /*0160*/  SHF.R.U32.HI R7, RZ, 0x1f, R8 ;  /* 0x0000001fff077819 */ /* 0x000fc60000011608 */
[----:B------:R-:W-:Y:S01]  /*0170*/  IMAD R9, R9, -0xa0, R6 ;  /* 0xffffff6009097824 */ /* 0x000fe200078e0206 */
[----:B------:R-:W-:Y:S02]  /*0180*/  LEA.HI.SX32 R8, R8, R7, 0x1a ;  /* 0x0000000708087211 */ /* 0x000fe400078fd2ff */
[----:B------:R-:W1:Y:S01]  /*0190*/  LDC.64 R6, c[0x0][0x210] ;  /* 0x00008400ff067b82 */ /* 0x000e620000000a00 */
[----:B--2---:R-:W-:-:S04]  /*01a0*/  IMAD.WIDE R12, R9, 0x4, R4 ;  /* 0x00000004090c7825 */ /* 0x004fc800078e0204 */
[----:B------:R-:W-:Y:S01]  /*01b0*/  IMAD R3, R8, -0xa0, R3 ;  /* 0xffffff6008037824 */ /* 0x000fe200078e0203 */
[----:B------:R-:W2:Y:S03]  /*01c0*/  LDG.E.EL R21, desc[UR4][R12.64] ;  /* 0x000000040c157981 */ /* 0x000ea6000c2e1900 */
[----:B------:R-:W-:Y:S02]  /*01d0*/  IMAD.WIDE R24, R3, 0x4, R4 ;  /* 0x0000000403187825 */ /* 0x000fe400078e0204 */
[----:B------:R-:W3:Y:S04]  /*01e0*/  LDC.64 R4, c[0x0][0x238] ;  /* 0x00008e00ff047b82 */ /* 0x000ee80000000a00 */
[----:B------:R-:W2:Y:S01]  /*01f0*/  LDG.E.EL R24, desc[UR4][R24.64] ;  /* 0x0000000418187981 */ /* 0x000ea2000c2e1900 */
[----:B----4-:R-:W-:-:S05]  /*0200*/  IMAD.WIDE R10, R9, 0x4, R28 ;  /* 0x00000004090a7825 */ /* 0x010fca00078e021c */
[----:B------:R5:W4:Y:S01]  /*0210*/  LDG.E.EL R19, desc[UR4][R10.64] ;  /* 0x000000040a137981 */ /* 0x000b22000c2e1900 */
[----:B-1----:R-:W-:-:S05]  /*0220*/  IMAD.WIDE R6, R0, 0x4, R6 ;  /* 0x0000000400067825 */ /* 0x002fca00078e0206 */
[----:B------:R-:W4:Y:S01]  /*0230*/  LDG.E.128 R12, desc[UR4][R6.64] ;  /* 0x00000004060c7981 */ /* 0x000f22000c1e1d00 */
[----:B-----5:R-:W-:-:S05]  /*0240*/  IMAD.WIDE R10, R9, 0x4, R26 ;  /* 0x00000004090a7825 */ /* 0x020fca00078e021a */
[----:B------:R-:W5:Y:S01]  /*0250*/  LDG.E.EL R18, desc[UR4][R10.64] ;  /* 0x000000040a127981 */ /* 0x000f62000c2e1900 */
[----:B0-----:R-:W-:-:S04]  /*0260*/  IMAD.WIDE R16, R9, 0x4, R22 ;  /* 0x0000000409107825 */ /* 0x001fc800078e0216 */
[----:B---3--:R-:W-:Y:S02]  /*0270*/  IMAD.WIDE R8, R9, 0x4, R4 ;  /* 0x0000000409087825 */ /* 0x008fe400078e0204 */
[----:B------:R-:W3:Y:S02]  /*0280*/  LDG.E.EL R17, desc[UR4][R16.64] ;  /* 0x0000000410117981 */ /* 0x000ee4000c2e1900 */
[C---:B------:R-:W-:Y:S02]  /*0290*/  IMAD.WIDE R28, R3.reuse, 0x4, R28 ;  /* 0x00000004031c7825 */ /* 0x040fe400078e021c */
[----:B------:R-:W3:Y:S02]  /*02a0*/  LDG.E.EL R20, desc[UR4][R8.64] ;  /* 0x0000000408147981 */ /* 0x000ee4000c2e1900 */
[C---:B------:R-:W-:Y:S02]  /*02b0*/  IMAD.WIDE R26, R3.reuse, 0x4, R26 ;  /* 0x00000004031a7825 */ /* 0x040fe400078e021a */
[----:B------:R0:W3:Y:S04]  /*02c0*/  LDG.E.EL R16, desc[UR4][R28.64] ;  /* 0x000000041c107981 */ /* 0x0000e8000c2e1900 */
[----:B------:R-:W3:Y:S01]  /*02d0*/  LDG.E.128 R8, desc[UR4][R6.64+0x800] ;  /* 0x0008000406087981 */ /* 0x000ee2000c1e1d00 */
[----:B------:R-:W-:-:S03]  /*02e0*/  IMAD.WIDE R4, R3, 0x4, R4 ;  /* 0x0000000403047825 */ /* 0x000fc600078e0204 */
[----:B------:R-:W3:Y:S01]  /*02f0*/  LDG.E.EL R2, desc[UR4][R26.64] ;  /* 0x000000041a027981 */ /* 0x000ee2000c2e1900 */
[----:B------:R-:W-:-:S03]  /*0300*/  IMAD.WIDE R22, R3, 0x4, R22 ;  /* 0x0000000403167825 */ /* 0x000fc600078e0216 */
[----:B------:R-:W3:Y:S04]  /*0310*/  LDG.E.EL R4, desc[UR4][R4.64] ;  /* 0x0000000404047981 */ /* 0x000ee8000c2e1900 */
[----:B------:R1:W3:Y:S01]  /*0320*/  LDG.E.EL R3, desc[UR4][R22.64] ;  /* 0x0000000416037981 */ /* 0x0002e2000c2e1900 */
[----:B--2---:R-:W-:-:S04]  /*0330*/  FADD R21, R21, 9.9999997473787516356e-06 ;  /* 0x3727c5ac15157421 */ /* 0x004fc80000000000 */
[----:B------:R-:W2:Y:S01]  /*0340*/  MUFU.SQRT R25, R21 ;  /* 0x0000001500197308 */ /* 0x000ea20000002000 */
[----:B------:R-:W-:-:S07]  /*0350*/  FADD R24, R24, 9.9999997473787516356e-06 ;  /* 0x3727c5ac18187421 */ /* 0x000fce0000000000 */
[----:B0-----:R-:W0:Y:S01]  /*0360*/  MUFU.SQRT R28, R24 ;  /* 0x00000018001c7308 */ /* 0x001e220000002000 */
[C---:B--2---:R-:W-:Y:S02]  /*0370*/  FSETP.GT.AND P0, PT, R25.reuse, 8.50705917302346158658e+37, PT ;  /* 0x7e8000001900780b */ /* 0x044fe40003f04000 */
[----:B------:R-:W-:Y:S02]  /*0380*/  FSETP.GEU.AND P2, PT, R25, 1.175494350822287508e-38, PT ;  /* 0x008000001900780b */ /* 0x000fe40003f4e000 */
[C---:B0-----:R-:W-:Y:S02]  /*0390*/  FSETP.GT.AND P1, PT, R28.reuse, 8.50705917302346158658e+37, PT ;  /* 0x7e8000001c00780b */ /* 0x041fe40003f24000 */
[----:B------:R-:W-:-:S07]  /*03a0*/  FSETP.GEU.AND P3, PT, R28, 1.175494350822287508e-38, PT ;  /* 0x008000001c00780b */ /* 0x000fce0003f6e000 */
[----:B------:R-:W-:Y:S01]  /*03b0*/  @P0 FMUL R25, R25, 0.25 ;  /* 0x3e80000019190820 */ /* 0x000fe20000400000 */
[----:B------:R-:W-:-:S03]  /*03c0*/  HFMA2.MMA R24, -RZ, RZ, 1.625, 0 ;  /* 0x3e800000ff187435 */ /* 0x000fc600000001ff */
[----:B------:R-:W-:Y:S01]  /*03d0*/  @!P2 FMUL R25, R25, 16777216 ;  /* 0x4b8000001919a820 */ /* 0x000fe20000400000 */
[----:B------:R-:W-:-:S04]  /*03e0*/  @P1 FMUL R28, R28, 0.25 ;  /* 0x3e8000001c1c1820 */ /* 0x000fc80000400000 */
[----:B------:R-:W-:Y:S01]  /*03f0*/  @!P3 FMUL R28, R28, 16777216 ;  /* 0x4b8000001c1cb820 */ /* 0x000fe20000400000 */
[----:B------:R-:W0:Y:S01]  /*0400*/  MUFU.RCP R25, R25 ;  /* 0x0000001900197308 */ /* 0x000e220000001000 */
[----:B-1----:R-:W-:-:S07]  /*0410*/  FSEL R22, R24, 1, P0 ;  /* 0x3f80000018167808 */ /* 0x002fce0000000000 */
[----:B------:R1:W2:Y:S01]  /*0420*/  MUFU.RCP R5, R28 ;  /* 0x0000001c00057308 */ /* 0x0002a20000001000 */
[----:B------:R-:W-:Y:S01]  /*0430*/  FSEL R24, R24, 1, P1 ;  /* 0x3f80000018187808 */ /* 0x000fe20000800000 */
[----:B------:R-:W-:Y:S01]  /*0440*/  @!P2 FMUL R22, R22, 16777216 ;  /* 0x4b8000001616a820 */ /* 0x000fe20000400000 */
[--C-:B----4-:R-:W-:Y:S01]  /*0450*/  FADD R13, R13, R19.reuse ;  /* 0x000000130d0d7221 */ /* 0x110fe20000000000 */
[--C-:B------:R-:W-:Y:S01]  /*0460*/  FADD R12, R12, R19.reuse ;  /* 0x000000130c0c7221 */ /* 0x100fe20000000000 */
[--C-:B------:R-:W-:Y:S01]  /*0470*/  FADD R14, R14, R19.reuse ;  /* 0x000000130e0e7221 */ /* 0x100fe20000000000 */
[----:B------:R-:W-:Y:S01]  /*0480*/  @!P3 FMUL R24, R24, 16777216 ;  /* 0x4b8000001818b820 */ /* 0x000fe20000400000 */
[----:B------:R-:W-:Y:S01]  /*0490*/  FADD R15, R15, R19 ;  /* 0x000000130f0f7221 */ /* 0x000fe20000000000 */
[----:B0-----:R-:W-:Y:S01]  /*04a0*/  FMUL R21, R25, R22 ;  /* 0x0000001619157220 */ /* 0x001fe20000400000 */
[C---:B-----5:R-:W-:Y:S01]  /*04b0*/  FADD R22, -R18.reuse, R12 ;  /* 0x0000000c12167221 */ /* 0x060fe20000000100 */
[C---:B------:R-:W-:Y:S01]  /*04c0*/  FADD R26, -R18.reuse, R14 ;  /* 0x0000000e121a7221 */ /* 0x040fe20000000100 */
[C---:B-1----:R-:W-:Y:S01]  /*04d0*/  FADD R28, -R18.reuse, R15 ;  /* 0x0000000f121c7221 */ /* 0x042fe20000000100 */
[----:B--2---:R-:W-:Y:S01]  /*04e0*/  FMUL R5, R5, R24 ;  /* 0x0000001805057220 */ /* 0x004fe20000400000 */
[----:B------:R-:W-:-:S02]  /*04f0*/  FADD R24, -R18, R13 ;  /* 0x0000000d12187221 */ /* 0x000fc40000000100 */
[----:B------:R-:W0:Y:S01]  /*0500*/  LDC.64 R18, c[0x0][0x240] ;  /* 0x00009000ff127b82 */ /* 0x000e220000000a00 */
[C---:B------:R-:W-:Y:S01]  /*0510*/  FMUL R27, R21.reuse, R22 ;  /* 0x00000016151b7220 */ /* 0x040fe20000400000 */
[C---:B------:R-:W-:Y:S01]  /*0520*/  FMUL R24, R21.reuse, R24 ;  /* 0x0000001815187220 */ /* 0x040fe20000400000 */
[C---:B------:R-:W-:Y:S01]  /*0530*/  FMUL R23, R21.reuse, R26 ;  /* 0x0000001a15177220 */ /* 0x040fe20000400000 */
[----:B------:R-:W-:Y:S01]  /*0540*/  FMUL R25, R21, R28 ;  /* 0x0000001c15197220 */ /* 0x000fe20000400000 */
[--C-:B---3--:R-:W-:Y:S01]  /*0550*/  FADD R9, R9, R16.reuse ;  /* 0x0000001009097221 */ /* 0x108fe20000000000 */
[--C-:B------:R-:W-:Y:S01]  /*0560*/  FADD R8, R8, R16.reuse ;  /* 0x0000001008087221 */ /* 0x100fe20000000000 */
[--C-:B------:R-:W-:Y:S01]  /*0570*/  FADD R10, R10, R16.reuse ;  /* 0x000000100a0a7221 */ /* 0x100fe20000000000 */
[----:B------:R-:W-:Y:S01]  /*0580*/  FADD R11, R11, R16 ;  /* 0x000000100b0b7221 */ /* 0x000fe20000000000 */
[C-C-:B------:R-:W-:Y:S01]  /*0590*/  FFMA R22, R17.reuse, R24, R20.reuse ;  /* 0x0000001811167223 */ /* 0x140fe20000000014 */
[C-C-:B------:R-:W-:Y:S01]  /*05a0*/  FFMA R21, R17.reuse, R27, R20.reuse ;  /* 0x0000001b11157223 */ /* 0x140fe20000000014 */
[C-C-:B------:R-:W-:Y:S01]  /*05b0*/  FFMA R23, R17.reuse, R23, R20.reuse ;  /* 0x0000001711177223 */ /* 0x140fe20000000014 */
[----:B------:R-:W-:Y:S01]  /*05c0*/  FFMA R17, R17, R25, R20 ;  /* 0x0000001911117223 */ /* 0x000fe20000000014 */
[C---:B------:R-:W-:Y:S01]  /*05d0*/  FADD R20, -R2.reuse, R9 ;  /* 0x0000000902147221 */ /* 0x040fe20000000100 */
[C---:B------:R-:W-:Y:S01]  /*05e0*/  FADD R16, -R2.reuse, R8 ;  /* 0x0000000802107221 */ /* 0x040fe20000000100 */
[C---:B------:R-:W-:Y:S01]  /*05f0*/  FADD R24, -R2.reuse, R10 ;  /* 0x0000000a02187221 */ /* 0x040fe20000000100 */
[----:B------:R-:W-:Y:S01]  /*0600*/  FADD R2, -R2, R11 ;  /* 0x0000000b02027221 */ /* 0x000fe20000000100 */
[C---:B------:R-:W-:Y:S01]  /*0610*/  FMUL R20, R5.reuse, R20 ;  /* 0x0000001405147220 */ /* 0x040fe20000400000 */
[C---:B------:R-:W-:Y:S01]  /*0620*/  FMUL R29, R5.reuse, R16 ;  /* 0x00000010051d7220 */ /* 0x040fe20000400000 */
[C---:B------:R-:W-:Y:S01]  /*0630*/  FMUL R27, R5.reuse, R24 ;  /* 0x00000018051b7220 */ /* 0x040fe20000400000 */
[----:B------:R-:W-:Y:S01]  /*0640*/  FMUL R25, R5, R2 ;  /* 0x0000000205197220 */ /* 0x000fe20000400000 */
[C-C-:B------:R-:W-:Y:S01]  /*0650*/  FFMA R5, R3.reuse, R20, R4.reuse ;  /* 0x0000001403057223 */ /* 0x140fe20000000004 */
[C-C-:B------:R-:W-:Y:S01]  /*0660*/  FFMA R20, R3.reuse, R29, R4.reuse ;  /* 0x0000001d03147223 */ /* 0x140fe20000000004 */
[C-C-:B------:R-:W-:Y:S01]  /*0670*/  FFMA R24, R3.reuse, R27, R4.reuse ;  /* 0x0000001b03187223 */ /* 0x140fe20000000004 */
[----:B------:R-:W-:Y:S01]  /*0680*/  FFMA R25, R3, R25, R4 ;  /* 0x0000001903197223 */ /* 0x000fe20000000004 */
[----:B------:R-:W-:Y:S01]  /*0690*/  FSETP.GEU.AND P6, PT, R17, RZ, PT ;  /* 0x000000ff1100720b */ /* 0x000fe20003fce000 */
[----:B0-----:R-:W-:Y:S01]  /*06a0*/  IMAD.WIDE R2, R0, 0x4, R18 ;  /* 0x0000000400027825 */ /* 0x001fe200078e0212 */
[----:B------:R-:W-:-:S02]  /*06b0*/  FSETP.GEU.AND P0, PT, R23, RZ, PT ;  /* 0x000000ff1700720b */ /* 0x000fc40003f0e000 */
[----:B------:R-:W-:Y:S02]  /*06c0*/  FSETP.GEU.AND P1, PT, R22, RZ, PT ;  /* 0x000000ff1600720b */ /* 0x000fe40003f2e000 */
[----:B------:R-:W-:Y:S02]  /*06d0*/  FSETP.GEU.AND P2, PT, R21, RZ, PT ;  /* 0x000000ff1500720b */ /* 0x000fe40003f4e000 */
[----:B------:R-:W-:Y:S02]  /*06e0*/  SEL R19, R17, RZ, P6 ;  /* 0x000000ff11137207 */ /* 0x000fe40003000000 */
[----:B------:R-:W-:Y:S02]  /*06f0*/  FSETP.GEU.AND P3, PT, R25, RZ, PT ;  /* 0x000000ff1900720b */ /* 0x000fe40003f6e000 */
[----:B------:R-:W-:Y:S02]  /*0700*/  FSETP.GEU.AND P4, PT, R24, RZ, PT ;  /* 0x000000ff1800720b */ /* 0x000fe40003f8e000 */
[----:B------:R-:W-:-:S02]  /*0710*/  FSETP.GEU.AND P5, PT, R5, RZ, PT ;  /* 0x000000ff0500720b */ /* 0x000fc40003fae000 */
[----:B------:R-:W-:Y:S02]  /*0720*/  FSETP.GEU.AND P6, PT, R20, RZ, PT ;  /* 0x000000ff1400720b */ /* 0x000fe40003fce000 */
[----:B------:R-:W-:Y:S02]  /*0730*/  SEL R18, R23, RZ, P0 ;  /* 0x000000ff17127207 */ /* 0x000fe40000000000 */
[----:B------:R-:W-:Y:S02]  /*0740*/  SEL R17, R22, RZ, P1 ;  /* 0x000000ff16117207 */ /* 0x000fe40000800000 */
[----:B------:R-:W-:Y:S02]  /*0750*/  SEL R16, R21, RZ, P2 ;  /* 0x000000ff15107207 */ /* 0x000fe40001000000 */
[----:B------:R-:W-:Y:S02]  /*0760*/  SEL R23, R25, RZ, P3 ;  /* 0x000000ff19177207 */ /* 0x000fe40001800000 */
[----:B------:R-:W-:-:S02]  /*0770*/  SEL R22, R24, RZ, P4 ;  /* 0x000000ff18167207 */ /* 0x000fc40002000000 */
[----:B------:R-:W-:Y:S02]  /*0780*/  SEL R21, R5, RZ, P5 ;  /* 0x000000ff05157207 */ /* 0x000fe40002800000 */
[----:B------:R-:W-:Y:S01]  /*0790*/  SEL R20, R20, RZ, P6 ;  /* 0x000000ff14147207 */ /* 0x000fe20003000000 */
[----:B------:R-:W-:Y:S04]  /*07a0*/  STG.E.128 desc[UR4][R6.64], R12 ;  /* 0x0000000c06007986 */ /* 0x000fe8000c101d04 */
[----:B------:R-:W-:Y:S04]  /*07b0*/  STG.E.128 desc[UR4][R6.64+0x800], R8 ;  /* 0x0008000806007986 */ /* 0x000fe8000c101d04 */
[----:B------:R-:W-:Y:S04]  /*07c0*/  STG.E.128 desc[UR4][R2.64], R16 ;  /* 0x0000001002007986 */ /* 0x000fe8000c101d04 */
[----:B------:R-:W-:Y:S01]  /*07d0*/  STG.E.128 desc[UR4][R2.64+0x800], R20 ;  /* 0x0008001402007986 */ /* 0x000fe2000c101d04 */
[----:B------:R-:W-:Y:S05]  /*07e0*/  EXIT ;  /* 0x000000000000794d */ /* 0x000fea0003800000 */
.L_x_0:
[----:B------:R-:W-:-:S00]  /*07f0*/  BRA `(.L_x_0) ;  /* 0xfffffffc00fc7947 */ /* 0x000fc0000383ffff */
[----:B------:R-:W-:-:S00]  /*0800*/  NOP ;  /* 0x0000000000007918 */ /* 0x000fc00000000000 */
[----:B------:R-:W-:-:S00]  /*0810*/  NOP ;  /* 0x0000000000007918 */ /* 0x000fc00000000000 */
[----:B------:R-:W-:-:S00]  /*0820*/  NOP ;  /* 0x0000000000007918 */ /* 0x000fc00000000000 */
[----:B------:R-:W-:-:S00]  /*0830*/  NOP ;  /* 0x0000000000007918 */ /* 0x000fc00000000000 */
[----:B------:R-:W-:-:S00]  /*0840*/  NOP ;  /* 0x0000000000007918 */ /* 0x000fc00000000000 */
[----:B------:R-:W-:-:S00]  /*0850*/  NOP ;  /* 0x0000000000007918 */ /* 0x000fc00000000000 */
[----:B------:R-:W-:-:S00]  /*0860*/  NOP ;  /* 0x0000000000007918 */ /* 0x000fc00000000000 */
[----:B------:R-:W-:-:S00]  /*0870*/  NOP ;  /* 0x0000000000007918 */ /* 0x000fc00000000000 */
.L_x_1:


//--------------------- .nv.global.init           --------------------------
	.section	.nv.global.init,"aw",@progbits
.nv.global.init:
	.type		_$_str,@object
	.size		_$_str,(_$_str_$_2 - _$_str)
_$_str:
        /*0000*/ 	.byte	0x5f, 0x5f, 0x43, 0x55, 0x44, 0x41, 0x5f, 0x46, 0x54, 0x5a, 0x00
	.type		_$_str_$_2,@object
	.size		_$_str_$_2,(.L_1 - _$_str_$_2)
_$_str_$_2:
        /*000b*/ 	.byte	0x5f, 0x5f, 0x43, 0x55, 0x44, 0x41, 0x5f, 0x50, 0x52, 0x45, 0x43, 0x5f, 0x53, 0x51, 0x52, 0x54
        /*001b*/ 	.byte	0x00
.L_1:


//--------------------- .nv.constant0.triton_poi_fused__native_batch_norm_legit_no_training_convolution_relu_37 --------------------------
	.section	.nv.constant0.triton_poi_fused__native_batch_norm_legit_no_training_convolution_relu_37,"a",@progbits
	.sectionflags	@""
	.align	4
.nv.constant0.triton_poi_fused__native_batch_norm_legit_no_training_convolution_relu_37:
	.zero		588
